//
// Generated by NVIDIA NVVM Compiler
//
// Compiler Build ID: CL-36424714
// Cuda compilation tools, release 13.0, V13.0.88
// Based on NVVM 20.0.0
//

.version 9.0
.target sm_100
.address_size 64

	// .globl	_Z5helloi
.extern .func  (.param .b32 func_retval0) vprintf
(
	.param .b64 vprintf_param_0,
	.param .b64 vprintf_param_1
)
;
.global .align 1 .b8 $str[21] = {84, 104, 101, 32, 97, 114, 103, 117, 109, 101, 110, 116, 32, 105, 115, 32, 37, 100, 46, 10};

.visible .entry _Z5helloi(
	.param .u32 _Z5helloi_param_0
)
{
	.local .align 8 .b8 	__local_depot0[8];
	.reg .b64 	%SP;
	.reg .b64 	%SPL;
	.reg .b32 	%r<4>;
	.reg .b64 	%rd<5>;

	mov.u64 	%SPL, __local_depot0;
	cvta.local.u64 	%SP, %SPL;
	ld.param.u32 	%r1, [_Z5helloi_param_0];
	add.u64 	%rd1, %SP, 0;
	add.u64 	%rd2, %SPL, 0;
	st.local.u32 	[%rd2], %r1;
	mov.u64 	%rd3, $str;
	cvta.global.u64 	%rd4, %rd3;
	{ // callseq 0, 0
	.param .b64 param0;
	st.param.b64 	[param0], %rd4;
	.param .b64 param1;
	st.param.b64 	[param1], %rd1;
	.param .b32 retval0;
	call.uni (retval0), 
	vprintf, 
	(
	param0, 
	param1
	);
	ld.param.b32 	%r2, [retval0];
	} // callseq 0
	ret;

}


// ===== COMPILED SASS (sm_100) =====

	.target	sm_100

	.elftype	@"ET_EXEC"


//--------------------- .note.nv.tkinfo           --------------------------
	.section	.note.nv.tkinfo,"",@"SHT_NOTE"
	.sectionflags	@"SHF_NOTE_NV_TKINFO"
	.tkinfo
        /*0018*/ 	.word	0x00000002
        /*0030*/ 	.string	""
        /*0030*/ 	.string	"ptxas"
        /*0030*/ 	.string	"Cuda compilation tools, release 13.0, V13.0.88"
        /*0030*/ 	.string	"Build cuda_13.0.r13.0/compiler.36424714_0"
        /*0030*/ 	.string	"-arch sm_100 -m 64 "



//--------------------- .note.nv.cuinfo           --------------------------
	.section	.note.nv.cuinfo,"",@"SHT_NOTE"
	.sectionflags	@"SHF_NOTE_NV_CUINFO"
        /*0018*/ 	.short	0x0002
        /*001a*/ 	.short	0x0064
        /*001c*/ 	.short	0x0082
	.zero		2


//--------------------- .nv.info                  --------------------------
	.section	.nv.info,"",@"SHT_CUDA_INFO"
	.align	4


	//----- nvinfo : EIATTR_REGCOUNT
	.align		4
        /*0000*/ 	.byte	0x04, 0x2f
        /*0002*/ 	.short	(.L_2 - .L_1)
	.align		4
.L_1:
        /*0004*/ 	.word	index@(_Z5helloi)
        /*0008*/ 	.word	0x00000018


	//----- nvinfo : EIATTR_FRAME_SIZE
	.align		4
.L_2:
        /*000c*/ 	.byte	0x04, 0x11
        /*000e*/ 	.short	(.L_4 - .L_3)
	.align		4
.L_3:
        /*0010*/ 	.word	index@(_Z5helloi)
        /*0014*/ 	.word	0x00000008


	//----- nvinfo : EIATTR_MIN_STACK_SIZE
	.align		4
.L_4:
        /*0018*/ 	.byte	0x04, 0x12
        /*001a*/ 	.short	(.L_6 - .L_5)
	.align		4
.L_5:
        /*001c*/ 	.word	index@(_Z5helloi)
        /*0020*/ 	.word	0x00000008
.L_6:


//--------------------- .nv.compat                --------------------------
	.section	.nv.compat,"",@"SHT_CUDA_COMPAT_INFO"
	.align	4
        /*0000*/ 	.byte	0x02, 0x09, 0x00, 0x00, 0x02, 0x02, 0x01, 0x00, 0x02, 0x05, 0x05, 0x00, 0x03, 0x07, 0x01, 0x01
        /*0010*/ 	.byte	0x02, 0x03, 0x00, 0x00, 0x02, 0x06, 0x01, 0x00, 0x04, 0x0b, 0x08, 0x00, 0x09, 0x00, 0x00, 0x00
        /*0020*/ 	.byte	0x00, 0x00, 0x00, 0x00


//--------------------- .nv.info._Z5helloi        --------------------------
	.section	.nv.info._Z5helloi,"",@"SHT_CUDA_INFO"
	.sectionflags	@""
	.align	4


	//----- nvinfo : EIATTR_CUDA_API_VERSION
	.align		4
        /*0000*/ 	.byte	0x04, 0x37
        /*0002*/ 	.short	(.L_8 - .L_7)
.L_7:
        /*0004*/ 	.word	0x00000082


	//----- nvinfo : EIATTR_KPARAM_INFO
	.align		4
.L_8:
        /*0008*/ 	.byte	0x04, 0x17
        /*000a*/ 	.short	(.L_10 - .L_9)
.L_9:
        /*000c*/ 	.word	0x00000000
        /*0010*/ 	.short	0x0000
        /*0012*/ 	.short	0x0000
        /*0014*/ 	.byte	0x00, 0xf0, 0x11, 0x00


	//----- nvinfo : EIATTR_SPARSE_MMA_MASK
	.align		4
.L_10:
        /*0018*/ 	.byte	0x03, 0x50
        /*001a*/ 	.short	0x0000


	//----- nvinfo : EIATTR_MAXREG_COUNT
	.align		4
        /*001c*/ 	.byte	0x03, 0x1b
        /*001e*/ 	.short	0x00ff


	//----- nvinfo : EIATTR_EXTERNS
	.align		4
        /*0020*/ 	.byte	0x04, 0x0f
        /*0022*/ 	.short	(.L_12 - .L_11)


	//   ....[0]....
	.align		4
.L_11:
        /*0024*/ 	.word	index@(vprintf)


	//----- nvinfo : EIATTR_MERCURY_ISA_VERSION
	.align		4
.L_12:
        /*0028*/ 	.byte	0x03, 0x5f
        /*002a*/ 	.short	0x0101


	//----- nvinfo : EIATTR_VRC_CTA_INIT_COUNT
	.align		4
        /*002c*/ 	.byte	0x02, 0x4a
	.zero		1
	.zero		1


	//----- nvinfo : EIATTR_SYSCALL_OFFSETS
	.align		4
        /*0030*/ 	.byte	0x04, 0x46
        /*0032*/ 	.short	(.L_14 - .L_13)


	//   ....[0]....
.L_13:
        /*0034*/ 	.word	0x000000e0


	//----- nvinfo : EIATTR_EXIT_INSTR_OFFSETS
	.align		4
.L_14:
        /*0038*/ 	.byte	0x04, 0x1c
        /*003a*/ 	.short	(.L_16 - .L_15)


	//   ....[0]....
.L_15:
        /*003c*/ 	.word	0x000000f0


	//----- nvinfo : EIATTR_CBANK_PARAM_SIZE
	.align		4
.L_16:
        /*0040*/ 	.byte	0x03, 0x19
        /*0042*/ 	.short	0x0004


	//----- nvinfo : EIATTR_PARAM_CBANK
	.align		4
        /*0044*/ 	.byte	0x04, 0x0a
        /*0046*/ 	.short	(.L_18 - .L_17)
	.align		4
.L_17:
        /*0048*/ 	.word	index@(.nv.constant0._Z5helloi)
        /*004c*/ 	.short	0x0380
        /*004e*/ 	.short	0x0004


	//----- nvinfo : EIATTR_SW_WAR
	.align		4
.L_18:
        /*0050*/ 	.byte	0x04, 0x36
        /*0052*/ 	.short	(.L_20 - .L_19)
.L_19:
        /*0054*/ 	.word	0x00000008
.L_20:


//--------------------- .nv.callgraph             --------------------------
	.section	.nv.callgraph,"",@"SHT_CUDA_CALLGRAPH"
	.align	4
	.sectionentsize	8
	.align		4
        /*0000*/ 	.word	0x00000000
	.align		4
        /*0004*/ 	.word	0xffffffff
	.align		4
        /*0008*/ 	.word	index@(_Z5helloi)
	.align		4
        /*000c*/ 	.word	index@(vprintf)
	.align		4
        /*0010*/ 	.word	0x00000000
	.align		4
        /*0014*/ 	.word	0xfffffffe
	.align		4
        /*0018*/ 	.word	0x00000000
	.align		4
        /*001c*/ 	.word	0xfffffffd
	.align		4
        /*0020*/ 	.word	0x00000000
	.align		4
        /*0024*/ 	.word	0xfffffffc


//--------------------- .nv.constant4             --------------------------
	.section	.nv.constant4,"a",@progbits
	.align	8
	.align		8
.nv.constant4:
        /*0000*/ 	.dword	vprintf
	.align		8
        /*0008*/ 	.dword	$str


//--------------------- .text._Z5helloi           --------------------------
	.section	.text._Z5helloi,"ax",@progbits
	.align	128
        .global         _Z5helloi
        .type           _Z5helloi,@function
        .size           _Z5helloi,(.L_x_2 - _Z5helloi)
        .other          _Z5helloi,@"STO_CUDA_ENTRY STV_DEFAULT"
_Z5helloi:
.text._Z5helloi:
[----:B------:R-:W0:Y:S08]  /*0000*/  LDC R1, c[0x0][0x37c] ;  /* 0x0000df00ff017b82 */ /* 0x000e300000000800 */
[----:B------:R-:W1:Y:S01]  /*0010*/  LDC R8, c[0x0][0x380] ;  /* 0x0000e000ff087b82 */ /* 0x000e620000000800 */
[----:B0-----:R-:W-:Y:S01]  /*0020*/  VIADD R1, R1, 0xfffffff8 ;  /* 0xfffffff801017836 */ /* 0x001fe20000000000 */
[----:B------:R-:W-:Y:S01]  /*0030*/  MOV R0, 0x0 ;  /* 0x0000000000007802 */ /* 0x000fe20000000f00 */
[----:B------:R-:W0:Y:S01]  /*0040*/  LDCU UR4, c[0x0][0x2f8] ;  /* 0x00005f00ff0477ac */ /* 0x000e220008000800 */
[----:B------:R-:W2:Y:S04]  /*0050*/  LDCU.64 UR6, c[0x4][0x8] ;  /* 0x01000100ff0677ac */ /* 0x000ea80008000a00 */
[----:B------:R3:W4:Y:S01]  /*0060*/  LDC.64 R2, c[0x4][R0] ;  /* 0x0100000000027b82 */ /* 0x0007220000000a00 */
[----:B------:R-:W5:Y:S01]  /*0070*/  LDCU UR5, c[0x0][0x2fc] ;  /* 0x00005f80ff0577ac */ /* 0x000f620008000800 */
[----:B0-----:R-:W-:Y:S01]  /*0080*/  IADD3 R6, P0, PT, R1, UR4, RZ ;  /* 0x0000000401067c10 */ /* 0x001fe2000ff1e0ff */
[----:B-1----:R3:W-:Y:S01]  /*0090*/  STL [R1], R8 ;  /* 0x0000000801007387 */ /* 0x0027e20000100800 */
[----:B--2---:R-:W-:Y:S01]  /*00a0*/  IMAD.U32 R4, RZ, RZ, UR6 ;  /* 0x00000006ff047e24 */ /* 0x004fe2000f8e00ff */
[----:B------:R-:W-:-:S02]  /*00b0*/  MOV R5, UR7 ;  /* 0x0000000700057c02 */ /* 0x000fc40008000f00 */
[----:B-----5:R-:W-:-:S08]  /*00c0*/  IMAD.X R7, RZ, RZ, UR5, P0 ;  /* 0x00000005ff077e24 */ /* 0x020fd000080e06ff */
[----:B------:R-:W-:-:S07]  /*00d0*/  LEPC R20, `(.L_x_0) ;  /* 0x000000001014794e */ /* 0x000fce0000000000 */
[----:B---34-:R-:W-:Y:S05]  /*00e0*/  CALL.ABS.NOINC R2 ;  /* 0x0000000002007343 */ /* 0x018fea0003c00000 */
.L_x_0:
[----:B------:R-:W-:Y:S05]  /*00f0*/  EXIT ;  /* 0x000000000000794d */ /* 0x000fea0003800000 */
.L_x_1:
[----:B------:R-:W-:-:S00]  /*0100*/  BRA `(.L_x_1) ;  /* 0xfffffffc00fc7947 */ /* 0x000fc0000383ffff */
[----:B------:R-:W-:-:S00]  /*0110*/  NOP ;  /* 0x0000000000007918 */ /* 0x000fc00000000000 */
        /* <DEDUP_REMOVED lines=14> */
.L_x_2:


//--------------------- .nv.global.init           --------------------------
	.section	.nv.global.init,"aw",@progbits
.nv.global.init:
	.type		$str,@object
	.size		$str,(.L_0 - $str)
$str:
        /*0000*/ 	.byte	0x54, 0x68, 0x65, 0x20, 0x61, 0x72, 0x67, 0x75, 0x6d, 0x65, 0x6e, 0x74, 0x20, 0x69, 0x73, 0x20
        /*0010*/ 	.byte	0x25, 0x64, 0x2e, 0x0a, 0x00
.L_0:


//--------------------- .nv.shared.reserved.0     --------------------------
	.section	.nv.shared.reserved.0,"aw",@nobits
	.weak		__nv_reservedSMEM_offset_0_alias
	.size		__nv_reservedSMEM_offset_0_alias, 0, 64
	.other		__nv_reservedSMEM_offset_0_alias,@"STO_CUDA_RESERVED_SHARED STV_DEFAULT"
__nv_reservedSMEM_offset_0_alias:
	.zero		0
	.zero		64


//--------------------- .nv.constant0._Z5helloi   --------------------------
	.section	.nv.constant0._Z5helloi,"a",@progbits
	.sectionflags	@""
	.align	4
.nv.constant0._Z5helloi:
	.zero		900


//--------------------- SYMBOLS --------------------------

	.type		.nv.reservedSmem.offset0,@object
	.size		.nv.reservedSmem.offset0,0x4
	.type		vprintf,@function
